	.headerflags	@"EF_CUDA_TEXMODE_UNIFIED EF_CUDA_64BIT_ADDRESS EF_CUDA_ACCELERATORS EF_CUDA_SM90 EF_CUDA_VIRTUAL_SM(EF_CUDA_SM90)"
	.elftype	@"ET_EXEC"


//--------------------- .nv.info                  --------------------------
	.section	.nv.info,"",@"SHT_CUDA_INFO"
	.align	4


	//----- nvinfo : EIATTR_REGCOUNT
	.align		4
        /*0000*/ 	.byte	0x04, 0x2f
        /*0002*/ 	.short	(.L_3 - .L_2)
	.align		4
.L_2:
        /*0004*/ 	.word	index@(triton_poi_fused__native_batch_norm_legit_no_training_relu_30)
        /*0008*/ 	.word	0x00000016


	//----- nvinfo : EIATTR_MIN_STACK_SIZE
	.align		4
.L_3:
        /*000c*/ 	.byte	0x04, 0x12
        /*000e*/ 	.short	(.L_5 - .L_4)
	.align		4
.L_4:
        /*0010*/ 	.word	index@(triton_poi_fused__native_batch_norm_legit_no_training_relu_30)
        /*0014*/ 	.word	0x00000000


	//----- nvinfo : EIATTR_FRAME_SIZE
	.align		4
.L_5:
        /*0018*/ 	.byte	0x04, 0x11
        /*001a*/ 	.short	(.L_7 - .L_6)
	.align		4
.L_6:
        /*001c*/ 	.word	index@(triton_poi_fused__native_batch_norm_legit_no_training_relu_30)
        /*0020*/ 	.word	0x00000000


	//----- nvinfo : EIATTR_MIN_STACK_SIZE
	.align		4
.L_7:
        /*0024*/ 	.byte	0x04, 0x12
        /*0026*/ 	.short	(.L_9 - .L_8)
	.align		4
.L_8:
        /*0028*/ 	.word	index@(triton_poi_fused__native_batch_norm_legit_no_training_relu_30)
        /*002c*/ 	.word	0x00000000
.L_9:


//--------------------- .nv.info.triton_poi_fused__native_batch_norm_legit_no_training_relu_30 --------------------------
	.section	.nv.info.triton_poi_fused__native_batch_norm_legit_no_training_relu_30,"",@"SHT_CUDA_INFO"
	.sectionflags	@""
	.align	4


	//----- nvinfo : EIATTR_CUDA_API_VERSION
	.align		4
        /*0000*/ 	.byte	0x04, 0x37
        /*0002*/ 	.short	(.L_11 - .L_10)
.L_10:
        /*0004*/ 	.word	0x0000007c


	//----- nvinfo : EIATTR_KPARAM_INFO
	.align		4
.L_11:
        /*0008*/ 	.byte	0x04, 0x17
        /*000a*/ 	.short	(.L_13 - .L_12)
.L_12:
        /*000c*/ 	.word	0x00000000
        /*0010*/ 	.short	0x0005
        /*0012*/ 	.short	0x0028
        /*0014*/ 	.byte	0x00, 0xf0, 0x11, 0x00


	//----- nvinfo : EIATTR_KPARAM_INFO
	.align		4
.L_13:
        /*0018*/ 	.byte	0x04, 0x17
        /*001a*/ 	.short	(.L_15 - .L_14)
.L_14:
        /*001c*/ 	.word	0x00000000
        /*0020*/ 	.short	0x0004
        /*0022*/ 	.short	0x0020
        /*0024*/ 	.byte	0x00, 0xf4, 0x21, 0x00


	//----- nvinfo : EIATTR_KPARAM_INFO
	.align		4
.L_15:
        /*0028*/ 	.byte	0x04, 0x17
        /*002a*/ 	.short	(.L_17 - .L_16)
.L_16:
        /*002c*/ 	.word	0x00000000
        /*0030*/ 	.short	0x0003
        /*0032*/ 	.short	0x0018
        /*0034*/ 	.byte	0x00, 0xf4, 0x21, 0x00


	//----- nvinfo : EIATTR_KPARAM_INFO
	.align		4
.L_17:
        /*0038*/ 	.byte	0x04, 0x17
        /*003a*/ 	.short	(.L_19 - .L_18)
.L_18:
        /*003c*/ 	.word	0x00000000
        /*0040*/ 	.short	0x0002
        /*0042*/ 	.short	0x0010
        /*0044*/ 	.byte	0x00, 0xf4, 0x21, 0x00


	//----- nvinfo : EIATTR_KPARAM_INFO
	.align		4
.L_19:
        /*0048*/ 	.byte	0x04, 0x17
        /*004a*/ 	.short	(.L_21 - .L_20)
.L_20:
        /*004c*/ 	.word	0x00000000
        /*0050*/ 	.short	0x0001
        /*0052*/ 	.short	0x0008
        /*0054*/ 	.byte	0x00, 0xf4, 0x21, 0x00


	//----- nvinfo : EIATTR_KPARAM_INFO
	.align		4
.L_21:
        /*0058*/ 	.byte	0x04, 0x17
        /*005a*/ 	.short	(.L_23 - .L_22)
.L_22:
        /*005c*/ 	.word	0x00000000
        /*0060*/ 	.short	0x0000
        /*0062*/ 	.short	0x0000
        /*0064*/ 	.byte	0x00, 0xf4, 0x21, 0x00


	//----- nvinfo : EIATTR_SPARSE_MMA_MASK
	.align		4
.L_23:
        /*0068*/ 	.byte	0x03, 0x50
        /*006a*/ 	.short	0x0000


	//----- nvinfo : EIATTR_MAXREG_COUNT
	.align		4
        /*006c*/ 	.byte	0x03, 0x1b
        /*006e*/ 	.short	0x00ff


	//----- nvinfo : EIATTR_EXIT_INSTR_OFFSETS
	.align		4
        /*0070*/ 	.byte	0x04, 0x1c
        /*0072*/ 	.short	(.L_25 - .L_24)


	//   ....[0]....
.L_24:
        /*0074*/ 	.word	0x00000400


	//   ....[1]....
        /*0078*/ 	.word	0x00000420


	//----- nvinfo : EIATTR_REQNTID
	.align		4
.L_25:
        /*007c*/ 	.byte	0x04, 0x10
        /*007e*/ 	.short	(.L_27 - .L_26)
.L_26:
        /*0080*/ 	.word	0x00000100
        /*0084*/ 	.word	0x00000001
        /*0088*/ 	.word	0x00000001


	//----- nvinfo : EIATTR_CBANK_PARAM_SIZE
	.align		4
.L_27:
        /*008c*/ 	.byte	0x03, 0x19
        /*008e*/ 	.short	0x002c


	//----- nvinfo : EIATTR_PARAM_CBANK
	.align		4
        /*0090*/ 	.byte	0x04, 0x0a
        /*0092*/ 	.short	(.L_29 - .L_28)
	.align		4
.L_28:
        /*0094*/ 	.word	index@(.nv.constant0.triton_poi_fused__native_batch_norm_legit_no_training_relu_30)
        /*0098*/ 	.short	0x0210
        /*009a*/ 	.short	0x002c


	//----- nvinfo : EIATTR_SW_WAR
	.align		4
.L_29:
        /*009c*/ 	.byte	0x04, 0x36
        /*009e*/ 	.short	(.L_31 - .L_30)
.L_30:
        /*00a0*/ 	.word	0x00000008
.L_31:


//--------------------- .nv.callgraph             --------------------------
	.section	.nv.callgraph,"",@"SHT_CUDA_CALLGRAPH"
	.align	4
	.sectionentsize	8
	.align		4
        /*0000*/ 	.word	0x00000000
	.align		4
        /*0004*/ 	.word	0xffffffff
	.align		4
        /*0008*/ 	.word	0x00000000
	.align		4
        /*000c*/ 	.word	0xfffffffe
	.align		4
        /*0010*/ 	.word	0x00000000
	.align		4
        /*0014*/ 	.word	0xfffffffd
	.align		4
        /*0018*/ 	.word	0x00000000
	.align		4
        /*001c*/ 	.word	0xfffffffc


//--------------------- .nv.constant4             --------------------------
	.section	.nv.constant4,"a",@progbits
	.align	8
	.align		8
.nv.constant4:
        /*0000*/ 	.dword	_$_str
	.align		8
        /*0008*/ 	.dword	_$_str_$_2


//--------------------- .text.triton_poi_fused__native_batch_norm_legit_no_training_relu_30 --------------------------
	.section	.text.triton_poi_fused__native_batch_norm_legit_no_training_relu_30,"ax",@progbits
	.align	128
        .global         triton_poi_fused__native_batch_norm_legit_no_training_relu_30
        .type           triton_poi_fused__native_batch_norm_legit_no_training_relu_30,@function
        .size           triton_poi_fused__native_batch_norm_legit_no_training_relu_30,(.L_x_1 - triton_poi_fused__native_batch_norm_legit_no_training_relu_30)
        .other          triton_poi_fused__native_batch_norm_legit_no_training_relu_30,@"STO_CUDA_ENTRY STV_DEFAULT"
triton_poi_fused__native_batch_norm_legit_no_training_relu_30:
.text.triton_poi_fused__native_batch_norm_legit_no_training_relu_30:
[----:B------:R-:W0:Y:S01]  /*0000*/  LDC R1, c[0x0][0x28] ;  /* 0x00000a00ff017b82 */ /* 0x000e220000000800 */
[----:B------:R-:W1:Y:S07]  /*0010*/  S2R R0, SR_TID.X ;  /* 0x0000000000007919 */ /* 0x000e6e0000002100 */
[----:B------:R-:W2:Y:S01]  /*0020*/  LDC.64 R10, c[0x0][0x220] ;  /* 0x00008800ff0a7b82 */ /* 0x000ea20000000a00 */
[----:B------:R-:W-:Y:S01]  /*0030*/  ULDC.64 UR4, c[0x0][0x208] ;  /* 0x0000820000047ab9 */ /* 0x000fe20000000a00 */
[----:B------:R-:W3:Y:S06]  /*0040*/  S2R R7, SR_CTAID.X ;  /* 0x0000000000077919 */ /* 0x000eec0000002500 */
[----:B------:R-:W4:Y:S08]  /*0050*/  LDC.64 R4, c[0x0][0x210] ;  /* 0x00008400ff047b82 */ /* 0x000f300000000a00 */
[----:B------:R-:W5:Y:S08]  /*0060*/  LDC.64 R14, c[0x0][0x218] ;  /* 0x00008600ff0e7b82 */ /* 0x000f700000000a00 */
[----:B------:R-:W5:Y:S01]  /*0070*/  LDC.64 R16, c[0x0][0x228] ;  /* 0x00008a00ff107b82 */ /* 0x000f620000000a00 */
[----:B-1----:R-:W-:-:S07]  /*0080*/  IMAD.SHL.U32 R0, R0, 0x2, RZ ;  /* 0x0000000200007824 */ /* 0x002fce00078e00ff */
[----:B------:R-:W1:Y:S01]  /*0090*/  LDC.64 R18, c[0x0][0x230] ;  /* 0x00008c00ff127b82 */ /* 0x000e620000000a00 */
[----:B---3--:R-:W-:Y:S02]  /*00a0*/  SHF.R.S32.HI R2, RZ, 0x16, R7 ;  /* 0x00000016ff027819 */ /* 0x008fe40000011407 */
[----:B------:R-:W-:Y:S02]  /*00b0*/  LOP3.LUT R0, R0, 0x1fe, RZ, 0xc0, !PT ;  /* 0x000001fe00007812 */ /* 0x000fe400078ec0ff */
[----:B------:R-:W-:-:S03]  /*00c0*/  SGXT R2, R2, 0x1 ;  /* 0x000000010202781a */ /* 0x000fc60000000200 */
[----:B------:R-:W-:-:S05]  /*00d0*/  IMAD R7, R7, 0x200, R0 ;  /* 0x0000020007077824 */ /* 0x000fca00078e0200 */
[----:B------:R-:W-:Y:S02]  /*00e0*/  LEA.HI R2, R2, R7, RZ, 0x7 ;  /* 0x0000000702027211 */ /* 0x000fe400078f38ff */
[----:B------:R-:W-:Y:S02]  /*00f0*/  ISETP.GE.AND P0, PT, R7, 0x24200, PT ;  /* 0x000242000700780c */ /* 0x000fe40003f06270 */
[----:B------:R-:W-:-:S04]  /*0100*/  LOP3.LUT R2, R2, 0xffffff80, RZ, 0xc0, !PT ;  /* 0xffffff8002027812 */ /* 0x000fc800078ec0ff */
[----:B------:R-:W-:Y:S02]  /*0110*/  IADD3 R13, R7, -R2, RZ ;  /* 0x80000002070d7210 */ /* 0x000fe40007ffe0ff */
[----:B------:R-:W-:-:S03]  /*0120*/  CS2R R2, SRZ ;  /* 0x0000000000027805 */ /* 0x000fc6000001ff00 */
[----:B--2---:R-:W-:-:S05]  /*0130*/  IMAD.WIDE R10, R13, 0x4, R10 ;  /* 0x000000040d0a7825 */ /* 0x004fca00078e020a */
[----:B------:R2:W3:Y:S01]  /*0140*/  @!P0 LDG.E.EL.64 R2, desc[UR4][R10.64] ;  /* 0x000000040a028981 */ /* 0x0004e2000c2e1b00 */
[----:B----4-:R-:W-:Y:S01]  /*0150*/  IMAD.WIDE R4, R7, 0x4, R4 ;  /* 0x0000000407047825 */ /* 0x010fe200078e0204 */
[----:B------:R-:W-:Y:S02]  /*0160*/  CS2R R8, SRZ ;  /* 0x0000000000087805 */ /* 0x000fe4000001ff00 */
[----:B------:R-:W-:Y:S01]  /*0170*/  CS2R R6, SRZ ;  /* 0x0000000000067805 */ /* 0x000fe2000001ff00 */
[----:B-----5:R-:W-:-:S05]  /*0180*/  IMAD.WIDE R14, R13, 0x4, R14 ;  /* 0x000000040d0e7825 */ /* 0x020fca00078e020e */
[----:B------:R-:W4:Y:S01]  /*0190*/  @!P0 LDG.E.64 R6, desc[UR4][R4.64] ;  /* 0x0000000404068981 */ /* 0x000f22000c1e1b00 */
[C---:B0-----:R-:W-:Y:S01]  /*01a0*/  IMAD.WIDE R16, R13.reuse, 0x4, R16 ;  /* 0x000000040d107825 */ /* 0x041fe200078e0210 */
[----:B--2---:R-:W-:Y:S02]  /*01b0*/  CS2R R10, SRZ ;  /* 0x00000000000a7805 */ /* 0x004fe4000001ff00 */
[----:B------:R0:W4:Y:S01]  /*01c0*/  @!P0 LDG.E.EL.64 R8, desc[UR4][R14.64] ;  /* 0x000000040e088981 */ /* 0x000122000c2e1b00 */
[----:B-1----:R-:W-:Y:S01]  /*01d0*/  IMAD.WIDE R18, R13, 0x4, R18 ;  /* 0x000000040d127825 */ /* 0x002fe200078e0212 */
[----:B------:R-:W-:-:S04]  /*01e0*/  CS2R R12, SRZ ;  /* 0x00000000000c7805 */ /* 0x000fc8000001ff00 */
[----:B------:R-:W2:Y:S04]  /*01f0*/  @!P0 LDG.E.EL.64 R10, desc[UR4][R18.64] ;  /* 0x00000004120a8981 */ /* 0x000ea8000c2e1b00 */
[----:B------:R-:W2:Y:S01]  /*0200*/  @!P0 LDG.E.EL.64 R12, desc[UR4][R16.64] ;  /* 0x00000004100c8981 */ /* 0x000ea2000c2e1b00 */
[----:B0-----:R-:W-:Y:S01]  /*0210*/  HFMA2.MMA R15, -RZ, RZ, 1.625, 0 ;  /* 0x3e800000ff0f7435 */ /* 0x001fe200000001ff */
[----:B---3--:R-:W-:Y:S01]  /*0220*/  FADD R2, R2, 0.0010000000474974513054 ;  /* 0x3a83126f02027421 */ /* 0x008fe20000000000 */
[----:B------:R-:W-:-:S03]  /*0230*/  FADD R3, R3, 0.0010000000474974513054 ;  /* 0x3a83126f03037421 */ /* 0x000fc60000000000 */
[----:B------:R-:W0:Y:S08]  /*0240*/  MUFU.SQRT R0, R2 ;  /* 0x0000000200007308 */ /* 0x000e300000002000 */
[----:B------:R-:W1:Y:S01]  /*0250*/  MUFU.SQRT R14, R3 ;  /* 0x00000003000e7308 */ /* 0x000e620000002000 */
[C---:B0-----:R-:W-:Y:S02]  /*0260*/  FSETP.GT.AND P1, PT, R0.reuse, 8.50705917302346158658e+37, PT ;  /* 0x7e8000000000780b */ /* 0x041fe40003f24000 */
[----:B------:R-:W-:-:S02]  /*0270*/  FSETP.GEU.AND P3, PT, R0, 1.175494350822287508e-38, PT ;  /* 0x008000000000780b */ /* 0x000fc40003f6e000 */
[C---:B-1----:R-:W-:Y:S02]  /*0280*/  FSETP.GT.AND P2, PT, R14.reuse, 8.50705917302346158658e+37, PT ;  /* 0x7e8000000e00780b */ /* 0x042fe40003f44000 */
[----:B------:R-:W-:-:S07]  /*0290*/  FSETP.GEU.AND P4, PT, R14, 1.175494350822287508e-38, PT ;  /* 0x008000000e00780b */ /* 0x000fce0003f8e000 */
[----:B------:R-:W-:-:S04]  /*02a0*/  @P1 FMUL R0, R0, 0.25 ;  /* 0x3e80000000001820 */ /* 0x000fc80000400000 */
[----:B------:R-:W-:Y:S01]  /*02b0*/  @!P3 FMUL R0, R0, 16777216 ;  /* 0x4b8000000000b820 */ /* 0x000fe20000400000 */
[----:B------:R-:W-:-:S04]  /*02c0*/  @P2 FMUL R14, R14, 0.25 ;  /* 0x3e8000000e0e2820 */ /* 0x000fc80000400000 */
[----:B------:R-:W-:Y:S01]  /*02d0*/  @!P4 FMUL R14, R14, 16777216 ;  /* 0x4b8000000e0ec820 */ /* 0x000fe20000400000 */
[----:B------:R-:W0:Y:S01]  /*02e0*/  MUFU.RCP R0, R0 ;  /* 0x0000000000007308 */ /* 0x000e220000001000 */
[----:B------:R-:W-:-:S07]  /*02f0*/  FSEL R3, R15, 1, P1 ;  /* 0x3f8000000f037808 */ /* 0x000fce0000800000 */
[----:B------:R-:W1:Y:S01]  /*0300*/  MUFU.RCP R14, R14 ;  /* 0x0000000e000e7308 */ /* 0x000e620000001000 */
[----:B------:R-:W-:Y:S01]  /*0310*/  FSEL R15, R15, 1, P2 ;  /* 0x3f8000000f0f7808 */ /* 0x000fe20001000000 */
[----:B------:R-:W-:Y:S01]  /*0320*/  @!P3 FMUL R3, R3, 16777216 ;  /* 0x4b8000000303b820 */ /* 0x000fe20000400000 */
[----:B----4-:R-:W-:-:S03]  /*0330*/  FADD R6, -R8, R6 ;  /* 0x0000000608067221 */ /* 0x010fc60000000100 */
[----:B------:R-:W-:Y:S01]  /*0340*/  @!P4 FMUL R15, R15, 16777216 ;  /* 0x4b8000000f0fc820 */ /* 0x000fe20000400000 */
[----:B0-----:R-:W-:Y:S01]  /*0350*/  FMUL R3, R0, R3 ;  /* 0x0000000300037220 */ /* 0x001fe20000400000 */
[----:B------:R-:W-:-:S03]  /*0360*/  FADD R7, -R9, R7 ;  /* 0x0000000709077221 */ /* 0x000fc60000000100 */
[----:B------:R-:W-:Y:S01]  /*0370*/  FMUL R3, R6, R3 ;  /* 0x0000000306037220 */ /* 0x000fe20000400000 */
[----:B-1----:R-:W-:-:S03]  /*0380*/  FMUL R0, R14, R15 ;  /* 0x0000000f0e007220 */ /* 0x002fc60000400000 */
[----:B--2---:R-:W-:Y:S01]  /*0390*/  FFMA R3, R3, R12, R10 ;  /* 0x0000000c03037223 */ /* 0x004fe2000000000a */
[----:B------:R-:W-:-:S04]  /*03a0*/  FMUL R0, R7, R0 ;  /* 0x0000000007007220 */ /* 0x000fc80000400000 */
[----:B------:R-:W-:Y:S01]  /*03b0*/  FFMA R0, R0, R13, R11 ;  /* 0x0000000d00007223 */ /* 0x000fe2000000000b */
[----:B------:R-:W-:-:S04]  /*03c0*/  FSETP.GEU.AND P1, PT, R3, RZ, PT ;  /* 0x000000ff0300720b */ /* 0x000fc80003f2e000 */
[C---:B------:R-:W-:Y:S02]  /*03d0*/  FSETP.GEU.AND P2, PT, R0.reuse, RZ, PT ;  /* 0x000000ff0000720b */ /* 0x040fe40003f4e000 */
[----:B------:R-:W-:Y:S02]  /*03e0*/  FSEL R2, R3, RZ, P1 ;  /* 0x000000ff03027208 */ /* 0x000fe40000800000 */
[----:B------:R-:W-:Y:S01]  /*03f0*/  FSEL R3, R0, RZ, P2 ;  /* 0x000000ff00037208 */ /* 0x000fe20001000000 */
[----:B------:R-:W-:Y:S08]  /*0400*/  @P0 EXIT ;  /* 0x000000000000094d */ /* 0x000ff00003800000 */
[----:B------:R-:W-:Y:S01]  /*0410*/  STG.E.64 desc[UR4][R4.64], R2 ;  /* 0x0000000204007986 */ /* 0x000fe2000c101b04 */
[----:B------:R-:W-:Y:S05]  /*0420*/  EXIT ;  /* 0x000000000000794d */ /* 0x000fea0003800000 */
.L_x_0:
[----:B------:R-:W-:-:S00]  /*0430*/  BRA `(.L_x_0) ;  /* 0xfffffffc00fc7947 */ /* 0x000fc0000383ffff */
[----:B------:R-:W-:-:S00]  /*0440*/  NOP ;  /* 0x0000000000007918 */ /* 0x000fc00000000000 */
        /* <DEDUP_REMOVED lines=11> */
.L_x_1:


//--------------------- .nv.global.init           --------------------------
	.section	.nv.global.init,"aw",@progbits
.nv.global.init:
	.type		_$_str,@object
	.size		_$_str,(_$_str_$_2 - _$_str)
_$_str:
        /*0000*/ 	.byte	0x5f, 0x5f, 0x43, 0x55, 0x44, 0x41, 0x5f, 0x46, 0x54, 0x5a, 0x00
	.type		_$_str_$_2,@object
	.size		_$_str_$_2,(.L_1 - _$_str_$_2)
_$_str_$_2:
        /*000b*/ 	.byte	0x5f, 0x5f, 0x43, 0x55, 0x44, 0x41, 0x5f, 0x50, 0x52, 0x45, 0x43, 0x5f, 0x53, 0x51, 0x52, 0x54
        /*001b*/ 	.byte	0x00
.L_1:


//--------------------- .nv.constant0.triton_poi_fused__native_batch_norm_legit_no_training_relu_30 --------------------------
	.section	.nv.constant0.triton_poi_fused__native_batch_norm_legit_no_training_relu_30,"a",@progbits
	.sectionflags	@""
	.align	4
.nv.constant0.triton_poi_fused__native_batch_norm_legit_no_training_relu_30:
	.zero		572
